//
// Generated by NVIDIA NVVM Compiler
//
// Compiler Build ID: CL-36424714
// Cuda compilation tools, release 13.0, V13.0.88
// Based on NVVM 20.0.0
//

.version 9.0
.target sm_100
.address_size 64

	// .globl	_Z12transpose_v3PfS_i
// _ZZ12transpose_v3PfS_iE4tile has been demoted

.visible .entry _Z12transpose_v3PfS_i(
	.param .u64 .ptr .align 1 _Z12transpose_v3PfS_i_param_0,
	.param .u64 .ptr .align 1 _Z12transpose_v3PfS_i_param_1,
	.param .u32 _Z12transpose_v3PfS_i_param_2
)
{
	.reg .pred 	%p<9>;
	.reg .b32 	%r<44>;
	.reg .b32 	%f<9>;
	.reg .b64 	%rd<21>;
	// demoted variable
	.shared .align 4 .b8 _ZZ12transpose_v3PfS_iE4tile[4224];
	ld.param.u64 	%rd3, [_Z12transpose_v3PfS_i_param_0];
	ld.param.u64 	%rd4, [_Z12transpose_v3PfS_i_param_1];
	ld.param.u32 	%r19, [_Z12transpose_v3PfS_i_param_2];
	cvta.to.global.u64 	%rd1, %rd3;
	cvta.to.global.u64 	%rd2, %rd4;
	mov.u32 	%r20, %ctaid.x;
	shl.b32 	%r1, %r20, 5;
	mov.u32 	%r2, %tid.x;
	add.s32 	%r3, %r1, %r2;
	mov.u32 	%r21, %ctaid.y;
	shl.b32 	%r4, %r21, 5;
	mov.u32 	%r5, %tid.y;
	add.s32 	%r22, %r4, %r5;
	shl.b32 	%r23, %r2, 2;
	mov.u32 	%r24, _ZZ12transpose_v3PfS_iE4tile;
	add.s32 	%r7, %r24, %r23;
	max.s32 	%r25, %r3, %r22;
	setp.ge.s32 	%p1, %r25, %r19;
	mad.lo.s32 	%r8, %r5, 132, %r7;
	@%p1 bra 	$L__BB0_2;
	mad.lo.s32 	%r26, %r22, %r19, %r3;
	mul.wide.s32 	%rd5, %r26, 4;
	add.s64 	%rd6, %rd1, %rd5;
	ld.global.f32 	%f1, [%rd6];
	st.shared.f32 	[%r8], %f1;
$L__BB0_2:
	add.s32 	%r9, %r22, 8;
	max.s32 	%r27, %r3, %r9;
	setp.ge.s32 	%p2, %r27, %r19;
	@%p2 bra 	$L__BB0_4;
	mad.lo.s32 	%r28, %r9, %r19, %r3;
	mul.wide.s32 	%rd7, %r28, 4;
	add.s64 	%rd8, %rd1, %rd7;
	ld.global.f32 	%f2, [%rd8];
	st.shared.f32 	[%r8+1056], %f2;
$L__BB0_4:
	add.s32 	%r10, %r22, 16;
	max.s32 	%r29, %r3, %r10;
	setp.ge.s32 	%p3, %r29, %r19;
	@%p3 bra 	$L__BB0_6;
	mad.lo.s32 	%r30, %r10, %r19, %r3;
	mul.wide.s32 	%rd9, %r30, 4;
	add.s64 	%rd10, %rd1, %rd9;
	ld.global.f32 	%f3, [%rd10];
	st.shared.f32 	[%r8+2112], %f3;
$L__BB0_6:
	add.s32 	%r11, %r22, 24;
	max.s32 	%r31, %r3, %r11;
	setp.ge.s32 	%p4, %r31, %r19;
	@%p4 bra 	$L__BB0_8;
	mad.lo.s32 	%r32, %r11, %r19, %r3;
	mul.wide.s32 	%rd11, %r32, 4;
	add.s64 	%rd12, %rd1, %rd11;
	ld.global.f32 	%f4, [%rd12];
	st.shared.f32 	[%r8+3168], %f4;
$L__BB0_8:
	bar.sync 	0;
	add.s32 	%r12, %r4, %r2;
	add.s32 	%r13, %r1, %r5;
	shl.b32 	%r33, %r2, 7;
	add.s32 	%r34, %r7, %r33;
	shl.b32 	%r35, %r5, 2;
	add.s32 	%r14, %r34, %r35;
	max.s32 	%r36, %r12, %r13;
	setp.ge.s32 	%p5, %r36, %r19;
	@%p5 bra 	$L__BB0_10;
	ld.shared.f32 	%f5, [%r14];
	mad.lo.s32 	%r37, %r13, %r19, %r12;
	mul.wide.s32 	%rd13, %r37, 4;
	add.s64 	%rd14, %rd2, %rd13;
	st.global.f32 	[%rd14], %f5;
$L__BB0_10:
	add.s32 	%r15, %r13, 8;
	max.s32 	%r38, %r12, %r15;
	setp.ge.s32 	%p6, %r38, %r19;
	@%p6 bra 	$L__BB0_12;
	ld.shared.f32 	%f6, [%r14+32];
	mad.lo.s32 	%r39, %r15, %r19, %r12;
	mul.wide.s32 	%rd15, %r39, 4;
	add.s64 	%rd16, %rd2, %rd15;
	st.global.f32 	[%rd16], %f6;
$L__BB0_12:
	add.s32 	%r16, %r13, 16;
	max.s32 	%r40, %r12, %r16;
	setp.ge.s32 	%p7, %r40, %r19;
	@%p7 bra 	$L__BB0_14;
	ld.shared.f32 	%f7, [%r14+64];
	mad.lo.s32 	%r41, %r16, %r19, %r12;
	mul.wide.s32 	%rd17, %r41, 4;
	add.s64 	%rd18, %rd2, %rd17;
	st.global.f32 	[%rd18], %f7;
$L__BB0_14:
	add.s32 	%r17, %r13, 24;
	max.s32 	%r42, %r12, %r17;
	setp.ge.s32 	%p8, %r42, %r19;
	@%p8 bra 	$L__BB0_16;
	ld.shared.f32 	%f8, [%r14+96];
	mad.lo.s32 	%r43, %r17, %r19, %r12;
	mul.wide.s32 	%rd19, %r43, 4;
	add.s64 	%rd20, %rd2, %rd19;
	st.global.f32 	[%rd20], %f8;
$L__BB0_16:
	ret;

}


// ===== COMPILED SASS (sm_100) =====

	.target	sm_100

	.elftype	@"ET_EXEC"


//--------------------- .note.nv.tkinfo           --------------------------
	.section	.note.nv.tkinfo,"",@"SHT_NOTE"
	.sectionflags	@"SHF_NOTE_NV_TKINFO"
	.tkinfo
        /*0018*/ 	.word	0x00000002
        /*0030*/ 	.string	""
        /*0030*/ 	.string	"ptxas"
        /*0030*/ 	.string	"Cuda compilation tools, release 13.0, V13.0.88"
        /*0030*/ 	.string	"Build cuda_13.0.r13.0/compiler.36424714_0"
        /*0030*/ 	.string	"-arch sm_100 -m 64 "



//--------------------- .note.nv.cuinfo           --------------------------
	.section	.note.nv.cuinfo,"",@"SHT_NOTE"
	.sectionflags	@"SHF_NOTE_NV_CUINFO"
        /*0018*/ 	.short	0x0002
        /*001a*/ 	.short	0x0064
        /*001c*/ 	.short	0x0082
	.zero		2


//--------------------- .nv.info                  --------------------------
	.section	.nv.info,"",@"SHT_CUDA_INFO"
	.align	4


	//----- nvinfo : EIATTR_REGCOUNT
	.align		4
        /*0000*/ 	.byte	0x04, 0x2f
        /*0002*/ 	.short	(.L_1 - .L_0)
	.align		4
.L_0:
        /*0004*/ 	.word	index@(_Z12transpose_v3PfS_i)
        /*0008*/ 	.word	0x0000001a


	//----- nvinfo : EIATTR_FRAME_SIZE
	.align		4
.L_1:
        /*000c*/ 	.byte	0x04, 0x11
        /*000e*/ 	.short	(.L_3 - .L_2)
	.align		4
.L_2:
        /*0010*/ 	.word	index@(_Z12transpose_v3PfS_i)
        /*0014*/ 	.word	0x00000000


	//----- nvinfo : EIATTR_MIN_STACK_SIZE
	.align		4
.L_3:
        /*0018*/ 	.byte	0x04, 0x12
        /*001a*/ 	.short	(.L_5 - .L_4)
	.align		4
.L_4:
        /*001c*/ 	.word	index@(_Z12transpose_v3PfS_i)
        /*0020*/ 	.word	0x00000000
.L_5:


//--------------------- .nv.compat                --------------------------
	.section	.nv.compat,"",@"SHT_CUDA_COMPAT_INFO"
	.align	4
        /*0000*/ 	.byte	0x02, 0x09, 0x00, 0x00, 0x02, 0x02, 0x01, 0x00, 0x02, 0x05, 0x05, 0x00, 0x03, 0x07, 0x01, 0x01
        /*0010*/ 	.byte	0x02, 0x03, 0x00, 0x00, 0x02, 0x06, 0x01, 0x00, 0x04, 0x0b, 0x08, 0x00, 0x09, 0x00, 0x00, 0x00
        /*0020*/ 	.byte	0x00, 0x00, 0x00, 0x00


//--------------------- .nv.info._Z12transpose_v3PfS_i --------------------------
	.section	.nv.info._Z12transpose_v3PfS_i,"",@"SHT_CUDA_INFO"
	.sectionflags	@""
	.align	4


	//----- nvinfo : EIATTR_CUDA_API_VERSION
	.align		4
        /*0000*/ 	.byte	0x04, 0x37
        /*0002*/ 	.short	(.L_7 - .L_6)
.L_6:
        /*0004*/ 	.word	0x00000082


	//----- nvinfo : EIATTR_KPARAM_INFO
	.align		4
.L_7:
        /*0008*/ 	.byte	0x04, 0x17
        /*000a*/ 	.short	(.L_9 - .L_8)
.L_8:
        /*000c*/ 	.word	0x00000000
        /*0010*/ 	.short	0x0002
        /*0012*/ 	.short	0x0010
        /*0014*/ 	.byte	0x00, 0xf0, 0x11, 0x00


	//----- nvinfo : EIATTR_KPARAM_INFO
	.align		4
.L_9:
        /*0018*/ 	.byte	0x04, 0x17
        /*001a*/ 	.short	(.L_11 - .L_10)
.L_10:
        /*001c*/ 	.word	0x00000000
        /*0020*/ 	.short	0x0001
        /*0022*/ 	.short	0x0008
        /*0024*/ 	.byte	0x00, 0xf5, 0x21, 0x00


	//----- nvinfo : EIATTR_KPARAM_INFO
	.align		4
.L_11:
        /*0028*/ 	.byte	0x04, 0x17
        /*002a*/ 	.short	(.L_13 - .L_12)
.L_12:
        /*002c*/ 	.word	0x00000000
        /*0030*/ 	.short	0x0000
        /*0032*/ 	.short	0x0000
        /*0034*/ 	.byte	0x00, 0xf5, 0x21, 0x00


	//----- nvinfo : EIATTR_SPARSE_MMA_MASK
	.align		4
.L_13:
        /*0038*/ 	.byte	0x03, 0x50
        /*003a*/ 	.short	0x0000


	//----- nvinfo : EIATTR_MAXREG_COUNT
	.align		4
        /*003c*/ 	.byte	0x03, 0x1b
        /*003e*/ 	.short	0x00ff


	//----- nvinfo : EIATTR_NUM_BARRIERS
	.align		4
        /*0040*/ 	.byte	0x02, 0x4c
        /*0042*/ 	.byte	0x01
	.zero		1


	//----- nvinfo : EIATTR_MERCURY_ISA_VERSION
	.align		4
        /*0044*/ 	.byte	0x03, 0x5f
        /*0046*/ 	.short	0x0101


	//----- nvinfo : EIATTR_VRC_CTA_INIT_COUNT
	.align		4
        /*0048*/ 	.byte	0x02, 0x4a
	.zero		1
	.zero		1


	//----- nvinfo : EIATTR_EXIT_INSTR_OFFSETS
	.align		4
        /*004c*/ 	.byte	0x04, 0x1c
        /*004e*/ 	.short	(.L_15 - .L_14)


	//   ....[0]....
.L_14:
        /*0050*/ 	.word	0x000004c0


	//   ....[1]....
        /*0054*/ 	.word	0x00000520


	//----- nvinfo : EIATTR_CBANK_PARAM_SIZE
	.align		4
.L_15:
        /*0058*/ 	.byte	0x03, 0x19
        /*005a*/ 	.short	0x0014


	//----- nvinfo : EIATTR_PARAM_CBANK
	.align		4
        /*005c*/ 	.byte	0x04, 0x0a
        /*005e*/ 	.short	(.L_17 - .L_16)
	.align		4
.L_16:
        /*0060*/ 	.word	index@(.nv.constant0._Z12transpose_v3PfS_i)
        /*0064*/ 	.short	0x0380
        /*0066*/ 	.short	0x0014


	//----- nvinfo : EIATTR_SW_WAR
	.align		4
.L_17:
        /*0068*/ 	.byte	0x04, 0x36
        /*006a*/ 	.short	(.L_19 - .L_18)
.L_18:
        /*006c*/ 	.word	0x00000008
.L_19:


//--------------------- .nv.callgraph             --------------------------
	.section	.nv.callgraph,"",@"SHT_CUDA_CALLGRAPH"
	.align	4
	.sectionentsize	8
	.align		4
        /*0000*/ 	.word	0x00000000
	.align		4
        /*0004*/ 	.word	0xffffffff
	.align		4
        /*0008*/ 	.word	0x00000000
	.align		4
        /*000c*/ 	.word	0xfffffffe
	.align		4
        /*0010*/ 	.word	0x00000000
	.align		4
        /*0014*/ 	.word	0xfffffffd
	.align		4
        /*0018*/ 	.word	0x00000000
	.align		4
        /*001c*/ 	.word	0xfffffffc


//--------------------- .text._Z12transpose_v3PfS_i --------------------------
	.section	.text._Z12transpose_v3PfS_i,"ax",@progbits
	.align	128
        .global         _Z12transpose_v3PfS_i
        .type           _Z12transpose_v3PfS_i,@function
        .size           _Z12transpose_v3PfS_i,(.L_x_1 - _Z12transpose_v3PfS_i)
        .other          _Z12transpose_v3PfS_i,@"STO_CUDA_ENTRY STV_DEFAULT"
_Z12transpose_v3PfS_i:
.text._Z12transpose_v3PfS_i:
[----:B------:R-:W-:Y:S01]  /*0000*/  LDC R1, c[0x0][0x37c] ;  /* 0x0000df00ff017b82 */ /* 0x000fe20000000800 */
[----:B------:R-:W0:Y:S01]  /*0010*/  S2R R0, SR_TID.Y ;  /* 0x0000000000007919 */ /* 0x000e220000002200 */
[----:B------:R-:W1:Y:S01]  /*0020*/  LDCU UR8, c[0x0][0x390] ;  /* 0x00007200ff0877ac */ /* 0x000e620008000800 */
[----:B------:R-:W0:Y:S01]  /*0030*/  S2R R7, SR_CTAID.Y ;  /* 0x0000000000077919 */ /* 0x000e220000002600 */
[----:B------:R-:W2:Y:S01]  /*0040*/  LDCU.64 UR6, c[0x0][0x358] ;  /* 0x00006b00ff0677ac */ /* 0x000ea20008000a00 */
[----:B------:R-:W3:Y:S01]  /*0050*/  S2R R13, SR_CTAID.X ;  /* 0x00000000000d7919 */ /* 0x000ee20000002500 */
[----:B------:R-:W3:Y:S01]  /*0060*/  S2R R6, SR_TID.X ;  /* 0x0000000000067919 */ /* 0x000ee20000002100 */
[----:B0-----:R-:W-:-:S04]  /*0070*/  IMAD R15, R7, 0x20, R0 ;  /* 0x00000020070f7824 */ /* 0x001fc800078e0200 */
[C---:B------:R-:W-:Y:S01]  /*0080*/  VIADD R19, R15.reuse, 0x10 ;  /* 0x000000100f137836 */ /* 0x040fe20000000000 */
[C---:B------:R-:W-:Y:S02]  /*0090*/  IADD3 R17, PT, PT, R15.reuse, 0x8, RZ ;  /* 0x000000080f117810 */ /* 0x040fe40007ffe0ff */
[----:B------:R-:W-:Y:S01]  /*00a0*/  IADD3 R21, PT, PT, R15, 0x18, RZ ;  /* 0x000000180f157810 */ /* 0x000fe20007ffe0ff */
[----:B---3--:R-:W-:-:S05]  /*00b0*/  IMAD R12, R13, 0x20, R6 ;  /* 0x000000200d0c7824 */ /* 0x008fca00078e0206 */
[C---:B------:R-:W-:Y:S02]  /*00c0*/  VIMNMX R2, PT, PT, R12.reuse, R15, !PT ;  /* 0x0000000f0c027248 */ /* 0x040fe40007fe0100 */
[C---:B------:R-:W-:Y:S02]  /*00d0*/  VIMNMX R3, PT, PT, R12.reuse, R17, !PT ;  /* 0x000000110c037248 */ /* 0x040fe40007fe0100 */
[C---:B------:R-:W-:Y:S02]  /*00e0*/  VIMNMX R4, PT, PT, R12.reuse, R19, !PT ;  /* 0x000000130c047248 */ /* 0x040fe40007fe0100 */
[----:B------:R-:W-:Y:S02]  /*00f0*/  VIMNMX R5, PT, PT, R12, R21, !PT ;  /* 0x000000150c057248 */ /* 0x000fe40007fe0100 */
[----:B-1----:R-:W-:Y:S02]  /*0100*/  ISETP.GE.AND P3, PT, R2, UR8, PT ;  /* 0x0000000802007c0c */ /* 0x002fe4000bf66270 */
[----:B------:R-:W-:-:S02]  /*0110*/  ISETP.GE.AND P4, PT, R3, UR8, PT ;  /* 0x0000000803007c0c */ /* 0x000fc4000bf86270 */
[----:B------:R-:W-:Y:S02]  /*0120*/  ISETP.GE.AND P5, PT, R4, UR8, PT ;  /* 0x0000000804007c0c */ /* 0x000fe4000bfa6270 */
[----:B------:R-:W-:-:S07]  /*0130*/  ISETP.GE.AND P6, PT, R5, UR8, PT ;  /* 0x0000000805007c0c */ /* 0x000fce000bfc6270 */
[----:B------:R-:W0:Y:S01]  /*0140*/  @!P3 LDC.64 R10, c[0x0][0x380] ;  /* 0x0000e000ff0abb82 */ /* 0x000e220000000a00 */
[--C-:B------:R-:W-:Y:S02]  /*0150*/  @!P3 IMAD R15, R15, UR8, R12.reuse ;  /* 0x000000080f0fbc24 */ /* 0x100fe4000f8e020c */
[--C-:B------:R-:W-:Y:S02]  /*0160*/  @!P4 IMAD R17, R17, UR8, R12.reuse ;  /* 0x000000081111cc24 */ /* 0x100fe4000f8e020c */
[--C-:B------:R-:W-:Y:S02]  /*0170*/  @!P5 IMAD R19, R19, UR8, R12.reuse ;  /* 0x000000081313dc24 */ /* 0x100fe4000f8e020c */
[----:B------:R-:W-:Y:S01]  /*0180*/  @!P6 IMAD R21, R21, UR8, R12 ;  /* 0x000000081515ec24 */ /* 0x000fe2000f8e020c */
[----:B------:R-:W1:Y:S08]  /*0190*/  @!P4 LDC.64 R8, c[0x0][0x380] ;  /* 0x0000e000ff08cb82 */ /* 0x000e700000000a00 */
[----:B------:R-:W3:Y:S08]  /*01a0*/  @!P5 LDC.64 R4, c[0x0][0x380] ;  /* 0x0000e000ff04db82 */ /* 0x000ef00000000a00 */
[----:B------:R-:W4:Y:S01]  /*01b0*/  @!P6 LDC.64 R2, c[0x0][0x380] ;  /* 0x0000e000ff02eb82 */ /* 0x000f220000000a00 */
[----:B0-----:R-:W-:-:S06]  /*01c0*/  @!P3 IMAD.WIDE R14, R15, 0x4, R10 ;  /* 0x000000040f0eb825 */ /* 0x001fcc00078e020a */
[----:B--2---:R-:W2:Y:S01]  /*01d0*/  @!P3 LDG.E R15, desc[UR6][R14.64] ;  /* 0x000000060e0fb981 */ /* 0x004ea2000c1e1900 */
[----:B-1----:R-:W-:-:S05]  /*01e0*/  @!P4 IMAD.WIDE R8, R17, 0x4, R8 ;  /* 0x000000041108c825 */ /* 0x002fca00078e0208 */
[----:B------:R-:W5:Y:S01]  /*01f0*/  @!P4 LDG.E R11, desc[UR6][R8.64] ;  /* 0x00000006080bc981 */ /* 0x000f62000c1e1900 */
[----:B---3--:R-:W-:-:S05]  /*0200*/  @!P5 IMAD.WIDE R4, R19, 0x4, R4 ;  /* 0x000000041304d825 */ /* 0x008fca00078e0204 */
[----:B------:R-:W3:Y:S01]  /*0210*/  @!P5 LDG.E R17, desc[UR6][R4.64] ;  /* 0x000000060411d981 */ /* 0x000ee2000c1e1900 */
[----:B----4-:R-:W-:-:S05]  /*0220*/  @!P6 IMAD.WIDE R2, R21, 0x4, R2 ;  /* 0x000000041502e825 */ /* 0x010fca00078e0202 */
[----:B------:R0:W4:Y:S01]  /*0230*/  @!P6 LDG.E R19, desc[UR6][R2.64] ;  /* 0x000000060213e981 */ /* 0x000122000c1e1900 */
[----:B------:R-:W1:Y:S01]  /*0240*/  S2UR UR5, SR_CgaCtaId ;  /* 0x00000000000579c3 */ /* 0x000e620000008800 */
[----:B------:R-:W-:Y:S01]  /*0250*/  UMOV UR4, 0x400 ;  /* 0x0000040000047882 */ /* 0x000fe20000000000 */
[----:B------:R-:W-:Y:S01]  /*0260*/  LEA R7, R7, R6, 0x5 ;  /* 0x0000000607077211 */ /* 0x000fe200078e28ff */
[----:B------:R-:W-:Y:S01]  /*0270*/  IMAD R12, R13, 0x20, R0 ;  /* 0x000000200d0c7824 */ /* 0x000fe200078e0200 */
[----:B-1----:R-:W-:-:S06]  /*0280*/  ULEA UR4, UR5, UR4, 0x18 ;  /* 0x0000000405047291 */ /* 0x002fcc000f8ec0ff */
[----:B0-----:R-:W-:-:S05]  /*0290*/  LEA R3, R6, UR4, 0x2 ;  /* 0x0000000406037c11 */ /* 0x001fca000f8e10ff */
[--C-:B------:R-:W-:Y:S02]  /*02a0*/  IMAD R5, R6, 0x80, R3.reuse ;  /* 0x0000008006057824 */ /* 0x100fe400078e0203 */
[----:B------:R-:W-:Y:S02]  /*02b0*/  IMAD R6, R0, 0x84, R3 ;  /* 0x0000008400067824 */ /* 0x000fe400078e0203 */
[C---:B------:R-:W-:Y:S01]  /*02c0*/  VIADD R16, R12.reuse, 0x8 ;  /* 0x000000080c107836 */ /* 0x040fe20000000000 */
[----:B------:R-:W-:Y:S02]  /*02d0*/  IADD3 R10, PT, PT, R12, 0x10, RZ ;  /* 0x000000100c0a7810 */ /* 0x000fe40007ffe0ff */
[C---:B------:R-:W-:Y:S02]  /*02e0*/  VIMNMX R13, PT, PT, R7.reuse, R12, !PT ;  /* 0x0000000c070d7248 */ /* 0x040fe40007fe0100 */
[C---:B------:R-:W-:Y:S02]  /*02f0*/  VIMNMX R8, PT, PT, R7.reuse, R16, !PT ;  /* 0x0000001007087248 */ /* 0x040fe40007fe0100 */
[----:B------:R-:W-:-:S02]  /*0300*/  VIMNMX R4, PT, PT, R7, R10, !PT ;  /* 0x0000000a07047248 */ /* 0x000fc40007fe0100 */
[----:B------:R-:W-:Y:S02]  /*0310*/  ISETP.GE.AND P2, PT, R13, UR8, PT ;  /* 0x000000080d007c0c */ /* 0x000fe4000bf46270 */
[----:B------:R-:W-:Y:S02]  /*0320*/  ISETP.GE.AND P1, PT, R8, UR8, PT ;  /* 0x0000000808007c0c */ /* 0x000fe4000bf26270 */
[----:B------:R-:W-:Y:S02]  /*0330*/  ISETP.GE.AND P0, PT, R4, UR8, PT ;  /* 0x0000000804007c0c */ /* 0x000fe4000bf06270 */
[----:B------:R-:W-:-:S07]  /*0340*/  LEA R0, R0, R5, 0x2 ;  /* 0x0000000500007211 */ /* 0x000fce00078e10ff */
[----:B------:R-:W0:Y:S08]  /*0350*/  @!P2 LDC.64 R8, c[0x0][0x388] ;  /* 0x0000e200ff08ab82 */ /* 0x000e300000000a00 */
[----:B------:R-:W1:Y:S08]  /*0360*/  @!P1 LDC.64 R4, c[0x0][0x388] ;  /* 0x0000e200ff049b82 */ /* 0x000e700000000a00 */
[----:B------:R-:W1:Y:S01]  /*0370*/  @!P0 LDC.64 R2, c[0x0][0x388] ;  /* 0x0000e200ff028b82 */ /* 0x000e620000000a00 */
[----:B------:R-:W-:-:S04]  /*0380*/  IADD3 R14, PT, PT, R12, 0x18, RZ ;  /* 0x000000180c0e7810 */ /* 0x000fc80007ffe0ff */
[----:B------:R-:W-:Y:S01]  /*0390*/  VIMNMX R18, PT, PT, R7, R14, !PT ;  /* 0x0000000e07127248 */ /* 0x000fe20007fe0100 */
[----:B--2---:R-:W-:Y:S04]  /*03a0*/  @!P3 STS [R6], R15 ;  /* 0x0000000f0600b388 */ /* 0x004fe80000000800 */
[----:B-----5:R2:W-:Y:S04]  /*03b0*/  @!P4 STS [R6+0x420], R11 ;  /* 0x0004200b0600c388 */ /* 0x0205e80000000800 */
[----:B---3--:R3:W-:Y:S04]  /*03c0*/  @!P5 STS [R6+0x840], R17 ;  /* 0x000840110600d388 */ /* 0x0087e80000000800 */
[----:B----4-:R-:W-:Y:S01]  /*03d0*/  @!P6 STS [R6+0xc60], R19 ;  /* 0x000c60130600e388 */ /* 0x010fe20000000800 */
[----:B------:R-:W-:Y:S06]  /*03e0*/  BAR.SYNC.DEFER_BLOCKING 0x0 ;  /* 0x0000000000007b1d */ /* 0x000fec0000010000 */
[----:B------:R-:W4:Y:S04]  /*03f0*/  @!P2 LDS R13, [R0] ;  /* 0x00000000000da984 */ /* 0x000f280000000800 */
[----:B------:R-:W5:Y:S04]  /*0400*/  @!P1 LDS R21, [R0+0x20] ;  /* 0x0000200000159984 */ /* 0x000f680000000800 */
[----:B------:R-:W5:Y:S01]  /*0410*/  @!P0 LDS R23, [R0+0x40] ;  /* 0x0000400000178984 */ /* 0x000f620000000800 */
[----:B------:R-:W-:Y:S01]  /*0420*/  ISETP.GE.AND P3, PT, R18, UR8, PT ;  /* 0x0000000812007c0c */ /* 0x000fe2000bf66270 */
[----:B--2---:R-:W-:-:S02]  /*0430*/  @!P2 IMAD R11, R12, UR8, R7 ;  /* 0x000000080c0bac24 */ /* 0x004fc4000f8e0207 */
[--C-:B------:R-:W-:Y:S02]  /*0440*/  @!P1 IMAD R15, R16, UR8, R7.reuse ;  /* 0x00000008100f9c24 */ /* 0x100fe4000f8e0207 */
[----:B---3--:R-:W-:Y:S02]  /*0450*/  @!P0 IMAD R17, R10, UR8, R7 ;  /* 0x000000080a118c24 */ /* 0x008fe4000f8e0207 */
[----:B0-----:R-:W-:-:S04]  /*0460*/  @!P2 IMAD.WIDE R8, R11, 0x4, R8 ;  /* 0x000000040b08a825 */ /* 0x001fc800078e0208 */
[----:B-1----:R-:W-:-:S04]  /*0470*/  @!P1 IMAD.WIDE R4, R15, 0x4, R4 ;  /* 0x000000040f049825 */ /* 0x002fc800078e0204 */
[----:B------:R-:W-:Y:S01]  /*0480*/  @!P0 IMAD.WIDE R2, R17, 0x4, R2 ;  /* 0x0000000411028825 */ /* 0x000fe200078e0202 */
[----:B----4-:R0:W-:Y:S04]  /*0490*/  @!P2 STG.E desc[UR6][R8.64], R13 ;  /* 0x0000000d0800a986 */ /* 0x0101e8000c101906 */
[----:B-----5:R0:W-:Y:S04]  /*04a0*/  @!P1 STG.E desc[UR6][R4.64], R21 ;  /* 0x0000001504009986 */ /* 0x0201e8000c101906 */
[----:B------:R0:W-:Y:S01]  /*04b0*/  @!P0 STG.E desc[UR6][R2.64], R23 ;  /* 0x0000001702008986 */ /* 0x0001e2000c101906 */
[----:B------:R-:W-:Y:S05]  /*04c0*/  @P3 EXIT ;  /* 0x000000000000394d */ /* 0x000fea0003800000 */
[----:B0-----:R-:W0:Y:S01]  /*04d0*/  LDS R5, [R0+0x60] ;  /* 0x0000600000057984 */ /* 0x001e220000000800 */
[----:B------:R-:W1:Y:S01]  /*04e0*/  LDC.64 R2, c[0x0][0x388] ;  /* 0x0000e200ff027b82 */ /* 0x000e620000000a00 */
[----:B------:R-:W-:-:S04]  /*04f0*/  IMAD R7, R14, UR8, R7 ;  /* 0x000000080e077c24 */ /* 0x000fc8000f8e0207 */
[----:B-1----:R-:W-:-:S05]  /*0500*/  IMAD.WIDE R2, R7, 0x4, R2 ;  /* 0x0000000407027825 */ /* 0x002fca00078e0202 */
[----:B0-----:R-:W-:Y:S01]  /*0510*/  STG.E desc[UR6][R2.64], R5 ;  /* 0x0000000502007986 */ /* 0x001fe2000c101906 */
[----:B------:R-:W-:Y:S05]  /*0520*/  EXIT ;  /* 0x000000000000794d */ /* 0x000fea0003800000 */
.L_x_0:
[----:B------:R-:W-:-:S00]  /*0530*/  BRA `(.L_x_0) ;  /* 0xfffffffc00fc7947 */ /* 0x000fc0000383ffff */
[----:B------:R-:W-:-:S00]  /*0540*/  NOP ;  /* 0x0000000000007918 */ /* 0x000fc00000000000 */
        /* <DEDUP_REMOVED lines=11> */
.L_x_1:


//--------------------- .nv.shared._Z12transpose_v3PfS_i --------------------------
	.section	.nv.shared._Z12transpose_v3PfS_i,"aw",@nobits
	.sectionflags	@""
	.align	4
.nv.shared._Z12transpose_v3PfS_i:
	.zero		5248


//--------------------- .nv.shared.reserved.0     --------------------------
	.section	.nv.shared.reserved.0,"aw",@nobits
	.weak		__nv_reservedSMEM_offset_0_alias
	.size		__nv_reservedSMEM_offset_0_alias, 0, 64
	.other		__nv_reservedSMEM_offset_0_alias,@"STO_CUDA_RESERVED_SHARED STV_DEFAULT"
__nv_reservedSMEM_offset_0_alias:
	.zero		0
	.zero		64


//--------------------- .nv.constant0._Z12transpose_v3PfS_i --------------------------
	.section	.nv.constant0._Z12transpose_v3PfS_i,"a",@progbits
	.sectionflags	@""
	.align	4
.nv.constant0._Z12transpose_v3PfS_i:
	.zero		916


//--------------------- SYMBOLS --------------------------

	.type		.nv.reservedSmem.offset0,@object
	.size		.nv.reservedSmem.offset0,0x4
	.type		.nv.reservedSmem.cap,@object
	.size		.nv.reservedSmem.cap,0x4
